	.headerflags	@"EF_CUDA_TEXMODE_UNIFIED EF_CUDA_64BIT_ADDRESS EF_CUDA_ACCELERATORS EF_CUDA_SM90 EF_CUDA_VIRTUAL_SM(EF_CUDA_SM90)"
	.elftype	@"ET_EXEC"


//--------------------- .nv.info                  --------------------------
	.section	.nv.info,"",@"SHT_CUDA_INFO"
	.align	4


	//----- nvinfo : EIATTR_REGCOUNT
	.align		4
        /*0000*/ 	.byte	0x04, 0x2f
        /*0002*/ 	.short	(.L_3 - .L_2)
	.align		4
.L_2:
        /*0004*/ 	.word	index@(triton_per_fused__weight_norm_interface_26)
        /*0008*/ 	.word	0x00000014


	//----- nvinfo : EIATTR_MIN_STACK_SIZE
	.align		4
.L_3:
        /*000c*/ 	.byte	0x04, 0x12
        /*000e*/ 	.short	(.L_5 - .L_4)
	.align		4
.L_4:
        /*0010*/ 	.word	index@(triton_per_fused__weight_norm_interface_26)
        /*0014*/ 	.word	0x00000000


	//----- nvinfo : EIATTR_FRAME_SIZE
	.align		4
.L_5:
        /*0018*/ 	.byte	0x04, 0x11
        /*001a*/ 	.short	(.L_7 - .L_6)
	.align		4
.L_6:
        /*001c*/ 	.word	index@(triton_per_fused__weight_norm_interface_26)
        /*0020*/ 	.word	0x00000000


	//----- nvinfo : EIATTR_MIN_STACK_SIZE
	.align		4
.L_7:
        /*0024*/ 	.byte	0x04, 0x12
        /*0026*/ 	.short	(.L_9 - .L_8)
	.align		4
.L_8:
        /*0028*/ 	.word	index@(triton_per_fused__weight_norm_interface_26)
        /*002c*/ 	.word	0x00000000
.L_9:


//--------------------- .nv.info.triton_per_fused__weight_norm_interface_26 --------------------------
	.section	.nv.info.triton_per_fused__weight_norm_interface_26,"",@"SHT_CUDA_INFO"
	.sectionflags	@""
	.align	4


	//----- nvinfo : EIATTR_CUDA_API_VERSION
	.align		4
        /*0000*/ 	.byte	0x04, 0x37
        /*0002*/ 	.short	(.L_11 - .L_10)
.L_10:
        /*0004*/ 	.word	0x0000007c


	//----- nvinfo : EIATTR_KPARAM_INFO
	.align		4
.L_11:
        /*0008*/ 	.byte	0x04, 0x17
        /*000a*/ 	.short	(.L_13 - .L_12)
.L_12:
        /*000c*/ 	.word	0x00000000
        /*0010*/ 	.short	0x0006
        /*0012*/ 	.short	0x002c
        /*0014*/ 	.byte	0x00, 0xf0, 0x11, 0x00


	//----- nvinfo : EIATTR_KPARAM_INFO
	.align		4
.L_13:
        /*0018*/ 	.byte	0x04, 0x17
        /*001a*/ 	.short	(.L_15 - .L_14)
.L_14:
        /*001c*/ 	.word	0x00000000
        /*0020*/ 	.short	0x0005
        /*0022*/ 	.short	0x0028
        /*0024*/ 	.byte	0x00, 0xf0, 0x11, 0x00


	//----- nvinfo : EIATTR_KPARAM_INFO
	.align		4
.L_15:
        /*0028*/ 	.byte	0x04, 0x17
        /*002a*/ 	.short	(.L_17 - .L_16)
.L_16:
        /*002c*/ 	.word	0x00000000
        /*0030*/ 	.short	0x0004
        /*0032*/ 	.short	0x0020
        /*0034*/ 	.byte	0x00, 0xf4, 0x21, 0x00


	//----- nvinfo : EIATTR_KPARAM_INFO
	.align		4
.L_17:
        /*0038*/ 	.byte	0x04, 0x17
        /*003a*/ 	.short	(.L_19 - .L_18)
.L_18:
        /*003c*/ 	.word	0x00000000
        /*0040*/ 	.short	0x0003
        /*0042*/ 	.short	0x0018
        /*0044*/ 	.byte	0x00, 0xf4, 0x21, 0x00


	//----- nvinfo : EIATTR_KPARAM_INFO
	.align		4
.L_19:
        /*0048*/ 	.byte	0x04, 0x17
        /*004a*/ 	.short	(.L_21 - .L_20)
.L_20:
        /*004c*/ 	.word	0x00000000
        /*0050*/ 	.short	0x0002
        /*0052*/ 	.short	0x0010
        /*0054*/ 	.byte	0x00, 0xf4, 0x21, 0x00


	//----- nvinfo : EIATTR_KPARAM_INFO
	.align		4
.L_21:
        /*0058*/ 	.byte	0x04, 0x17
        /*005a*/ 	.short	(.L_23 - .L_22)
.L_22:
        /*005c*/ 	.word	0x00000000
        /*0060*/ 	.short	0x0001
        /*0062*/ 	.short	0x0008
        /*0064*/ 	.byte	0x00, 0xf4, 0x21, 0x00


	//----- nvinfo : EIATTR_KPARAM_INFO
	.align		4
.L_23:
        /*0068*/ 	.byte	0x04, 0x17
        /*006a*/ 	.short	(.L_25 - .L_24)
.L_24:
        /*006c*/ 	.word	0x00000000
        /*0070*/ 	.short	0x0000
        /*0072*/ 	.short	0x0000
        /*0074*/ 	.byte	0x00, 0xf4, 0x21, 0x00


	//----- nvinfo : EIATTR_SPARSE_MMA_MASK
	.align		4
.L_25:
        /*0078*/ 	.byte	0x03, 0x50
        /*007a*/ 	.short	0x0000


	//----- nvinfo : EIATTR_MAXREG_COUNT
	.align		4
        /*007c*/ 	.byte	0x03, 0x1b
        /*007e*/ 	.short	0x00ff


	//----- nvinfo : EIATTR_COOP_GROUP_MASK_REGIDS
	.align		4
        /*0080*/ 	.byte	0x04, 0x29
        /*0082*/ 	.short	(.L_27 - .L_26)


	//   ....[0]....
.L_26:
        /*0084*/ 	.word	0xffffffff


	//   ....[1]....
        /*0088*/ 	.word	0xffffffff


	//   ....[2]....
        /*008c*/ 	.word	0xffffffff


	//   ....[3]....
        /*0090*/ 	.word	0xffffffff


	//   ....[4]....
        /*0094*/ 	.word	0xffffffff


	//   ....[5]....
        /*0098*/ 	.word	0xffffffff


	//   ....[6]....
        /*009c*/ 	.word	0xffffffff


	//   ....[7]....
        /*00a0*/ 	.word	0xffffffff


	//----- nvinfo : EIATTR_COOP_GROUP_INSTR_OFFSETS
	.align		4
.L_27:
        /*00a4*/ 	.byte	0x04, 0x28
        /*00a6*/ 	.short	(.L_29 - .L_28)


	//   ....[0]....
.L_28:
        /*00a8*/ 	.word	0x000001c0


	//   ....[1]....
        /*00ac*/ 	.word	0x000001d0


	//   ....[2]....
        /*00b0*/ 	.word	0x00000200


	//   ....[3]....
        /*00b4*/ 	.word	0x00000210


	//   ....[4]....
        /*00b8*/ 	.word	0x00000240


	//   ....[5]....
        /*00bc*/ 	.word	0x00000250


	//   ....[6]....
        /*00c0*/ 	.word	0x00000280


	//   ....[7]....
        /*00c4*/ 	.word	0x000002a0


	//----- nvinfo : EIATTR_EXIT_INSTR_OFFSETS
	.align		4
.L_29:
        /*00c8*/ 	.byte	0x04, 0x1c
        /*00ca*/ 	.short	(.L_31 - .L_30)


	//   ....[0]....
.L_30:
        /*00cc*/ 	.word	0x000003f0


	//   ....[1]....
        /*00d0*/ 	.word	0x00000410


	//----- nvinfo : EIATTR_REQNTID
	.align		4
.L_31:
        /*00d4*/ 	.byte	0x04, 0x10
        /*00d6*/ 	.short	(.L_33 - .L_32)
.L_32:
        /*00d8*/ 	.word	0x00000040
        /*00dc*/ 	.word	0x00000001
        /*00e0*/ 	.word	0x00000001


	//----- nvinfo : EIATTR_CBANK_PARAM_SIZE
	.align		4
.L_33:
        /*00e4*/ 	.byte	0x03, 0x19
        /*00e6*/ 	.short	0x0030


	//----- nvinfo : EIATTR_PARAM_CBANK
	.align		4
        /*00e8*/ 	.byte	0x04, 0x0a
        /*00ea*/ 	.short	(.L_35 - .L_34)
	.align		4
.L_34:
        /*00ec*/ 	.word	index@(.nv.constant0.triton_per_fused__weight_norm_interface_26)
        /*00f0*/ 	.short	0x0210
        /*00f2*/ 	.short	0x0030


	//----- nvinfo : EIATTR_SW_WAR
	.align		4
.L_35:
        /*00f4*/ 	.byte	0x04, 0x36
        /*00f6*/ 	.short	(.L_37 - .L_36)
.L_36:
        /*00f8*/ 	.word	0x00000008
.L_37:


//--------------------- .nv.callgraph             --------------------------
	.section	.nv.callgraph,"",@"SHT_CUDA_CALLGRAPH"
	.align	4
	.sectionentsize	8
	.align		4
        /*0000*/ 	.word	0x00000000
	.align		4
        /*0004*/ 	.word	0xffffffff
	.align		4
        /*0008*/ 	.word	0x00000000
	.align		4
        /*000c*/ 	.word	0xfffffffe
	.align		4
        /*0010*/ 	.word	0x00000000
	.align		4
        /*0014*/ 	.word	0xfffffffd
	.align		4
        /*0018*/ 	.word	0x00000000
	.align		4
        /*001c*/ 	.word	0xfffffffc


//--------------------- .nv.constant4             --------------------------
	.section	.nv.constant4,"a",@progbits
	.align	8
	.align		8
.nv.constant4:
        /*0000*/ 	.dword	_$_str
	.align		8
        /*0008*/ 	.dword	_$_str_$_2


//--------------------- .text.triton_per_fused__weight_norm_interface_26 --------------------------
	.section	.text.triton_per_fused__weight_norm_interface_26,"ax",@progbits
	.sectionflags	@"SHF_BARRIERS=1"
	.align	128
        .global         triton_per_fused__weight_norm_interface_26
        .type           triton_per_fused__weight_norm_interface_26,@function
        .size           triton_per_fused__weight_norm_interface_26,(.L_x_1 - triton_per_fused__weight_norm_interface_26)
        .other          triton_per_fused__weight_norm_interface_26,@"STO_CUDA_ENTRY STV_DEFAULT"
triton_per_fused__weight_norm_interface_26:
.text.triton_per_fused__weight_norm_interface_26:
[----:B------:R-:W0:Y:S02]  /*0000*/  LDC R1, c[0x0][0x28] ;  /* 0x00000a00ff017b82 */ /* 0x000e240000000800 */
[----:B------:R-:W1:Y:S01]  /*0010*/  S2R R2, SR_CTAID.X ;  /* 0x0000000000027919 */ /* 0x000e620000002500 */
[----:B------:R-:W2:Y:S01]  /*0020*/  LDC.64 R6, c[0x0][0x218] ;  /* 0x00008600ff067b82 */ /* 0x000ea20000000a00 */
[----:B------:R-:W-:Y:S01]  /*0030*/  CS2R R4, SRZ ;  /* 0x0000000000047805 */ /* 0x000fe2000001ff00 */
[----:B------:R-:W-:Y:S01]  /*0040*/  ULDC.64 UR4, c[0x0][0x208] ;  /* 0x0000820000047ab9 */ /* 0x000fe20000000a00 */
[----:B------:R-:W3:Y:S05]  /*0050*/  S2R R12, SR_TID.X ;  /* 0x00000000000c7919 */ /* 0x000eea0000002100 */
[----:B------:R-:W4:Y:S01]  /*0060*/  LDC.64 R8, c[0x0][0x220] ;  /* 0x00008800ff087b82 */ /* 0x000f220000000a00 */
[----:B-1----:R-:W-:-:S02]  /*0070*/  ISETP.GE.AND P1, PT, R2, 0x80, PT ;  /* 0x000000800200780c */ /* 0x002fc40003f26270 */
[----:B---3--:R-:W-:-:S04]  /*0080*/  LOP3.LUT R3, R12, 0xf, RZ, 0xc0, !PT ;  /* 0x0000000f0c037812 */ /* 0x008fc800078ec0ff */
[----:B------:R-:W-:Y:S01]  /*0090*/  ISETP.NE.AND P0, PT, R3, 0xf, !P1 ;  /* 0x0000000f0300780c */ /* 0x000fe20004f05270 */
[----:B------:R-:W-:-:S04]  /*00a0*/  IMAD R0, R2, 0xf, R3 ;  /* 0x0000000f02007824 */ /* 0x000fc800078e0203 */
[----:B--2---:R-:W-:-:S08]  /*00b0*/  IMAD.WIDE R6, R0, 0x4, R6 ;  /* 0x0000000400067825 */ /* 0x004fd000078e0206 */
[----:B------:R-:W2:Y:S04]  /*00c0*/  @P0 LDG.E R4, desc[UR4][R6.64] ;  /* 0x0000000406040981 */ /* 0x000ea8000c1e1900 */
[----:B------:R-:W3:Y:S01]  /*00d0*/  @P0 LDG.E R5, desc[UR4][R6.64] ;  /* 0x0000000406050981 */ /* 0x000ee2000c1e1900 */
[----:B------:R-:W-:Y:S01]  /*00e0*/  HFMA2.MMA R3, -RZ, RZ, 0, 0 ;  /* 0x00000000ff037435 */ /* 0x000fe200000001ff */
[----:B----4-:R-:W-:-:S09]  /*00f0*/  IMAD.WIDE R8, R2, 0x4, R8 ;  /* 0x0000000402087825 */ /* 0x010fd200078e0208 */
[----:B------:R1:W4:Y:S01]  /*0100*/  @!P1 LDG.E.EL R3, desc[UR4][R8.64] ;  /* 0x0000000408039981 */ /* 0x000322000c2e1900 */
[----:B------:R-:W-:Y:S01]  /*0110*/  BAR.SYNC.DEFER_BLOCKING 0x0 ;  /* 0x0000000000007b1d */ /* 0x000fe20000010000 */
[C---:B------:R-:W-:Y:S02]  /*0120*/  LOP3.LUT P2, RZ, R12.reuse, 0x3f, RZ, 0xc0, !PT ;  /* 0x0000003f0cff7812 */ /* 0x040fe4000784c0ff */
[----:B------:R-:W-:Y:S02]  /*0130*/  LOP3.LUT P1, RZ, R12, 0x30, RZ, 0xc0, !PT ;  /* 0x000000300cff7812 */ /* 0x000fe4000782c0ff */
[----:B------:R-:W-:Y:S02]  /*0140*/  ISETP.LT.AND P2, PT, R2, 0x80, !P2 ;  /* 0x000000800200780c */ /* 0x000fe40005741270 */
[----:B------:R-:W-:Y:S02]  /*0150*/  PLOP3.LUT P1, PT, P1, P0, PT, 0x8, 0x0 ;  /* 0x000000000000781c */ /* 0x000fe40000f20170 */
[----:B--2---:R-:W-:-:S02]  /*0160*/  SEL R4, R4, RZ, P0 ;  /* 0x000000ff04047207 */ /* 0x004fc40000000000 */
[----:B---3--:R-:W-:-:S03]  /*0170*/  SEL R5, R5, RZ, P0 ;  /* 0x000000ff05057207 */ /* 0x008fc60000000000 */
[----:B------:R-:W-:Y:S02]  /*0180*/  FMUL R10, R4, R4 ;  /* 0x00000004040a7220 */ /* 0x000fe40000400000 */
[----:B------:R-:W-:-:S03]  /*0190*/  FMUL R5, R5, R5 ;  /* 0x0000000505057220 */ /* 0x000fc60000400000 */
[----:B------:R-:W-:Y:S02]  /*01a0*/  FSEL R10, R10, RZ, P0 ;  /* 0x000000ff0a0a7208 */ /* 0x000fe40000000000 */
[----:B------:R-:W-:-:S03]  /*01b0*/  FSEL R5, R5, RZ, P0 ;  /* 0x000000ff05057208 */ /* 0x000fc60000000000 */
[----:B------:R-:W2:Y:S04]  /*01c0*/  SHFL.BFLY PT, R11, R10, 0x8, 0x1f ;  /* 0x0d001f000a0b7f89 */ /* 0x000ea800000e0000 */
[----:B------:R-:W3:Y:S01]  /*01d0*/  SHFL.BFLY PT, R14, R5, 0x8, 0x1f ;  /* 0x0d001f00050e7f89 */ /* 0x000ee200000e0000 */
[----:B--2---:R-:W-:Y:S01]  /*01e0*/  FADD R11, R10, R11 ;  /* 0x0000000b0a0b7221 */ /* 0x004fe20000000000 */
[----:B---3--:R-:W-:-:S04]  /*01f0*/  FADD R14, R5, R14 ;  /* 0x0000000e050e7221 */ /* 0x008fc80000000000 */
[----:B------:R-:W2:Y:S04]  /*0200*/  SHFL.BFLY PT, R6, R11, 0x4, 0x1f ;  /* 0x0c801f000b067f89 */ /* 0x000ea800000e0000 */
[----:B-1----:R-:W1:Y:S01]  /*0210*/  SHFL.BFLY PT, R9, R14, 0x4, 0x1f ;  /* 0x0c801f000e097f89 */ /* 0x002e6200000e0000 */
[----:B--2---:R-:W-:Y:S01]  /*0220*/  FADD R6, R11, R6 ;  /* 0x000000060b067221 */ /* 0x004fe20000000000 */
[----:B-1----:R-:W-:-:S04]  /*0230*/  FADD R15, R14, R9 ;  /* 0x000000090e0f7221 */ /* 0x002fc80000000000 */
[----:B------:R-:W1:Y:S04]  /*0240*/  SHFL.BFLY PT, R7, R6, 0x2, 0x1f ;  /* 0x0c401f0006077f89 */ /* 0x000e6800000e0000 */
[----:B------:R-:W2:Y:S01]  /*0250*/  SHFL.BFLY PT, R10, R15, 0x2, 0x1f ;  /* 0x0c401f000f0a7f89 */ /* 0x000ea200000e0000 */
[----:B-1----:R-:W-:Y:S01]  /*0260*/  FADD R7, R6, R7 ;  /* 0x0000000706077221 */ /* 0x002fe20000000000 */
[----:B--2---:R-:W-:-:S04]  /*0270*/  FADD R5, R15, R10 ;  /* 0x0000000a0f057221 */ /* 0x004fc80000000000 */
[----:B------:R-:W1:Y:S01]  /*0280*/  SHFL.BFLY PT, R8, R7, 0x1, 0x1f ;  /* 0x0c201f0007087f89 */ /* 0x000e6200000e0000 */
[----:B------:R-:W2:Y:S03]  /*0290*/  LDC.64 R10, c[0x0][0x210] ;  /* 0x00008400ff0a7b82 */ /* 0x000ea60000000a00 */
[----:B------:R-:W3:Y:S01]  /*02a0*/  SHFL.BFLY PT, R16, R5, 0x1, 0x1f ;  /* 0x0c201f0005107f89 */ /* 0x000ee200000e0000 */
[----:B-1----:R-:W-:Y:S01]  /*02b0*/  FADD R13, R7, R8 ;  /* 0x00000008070d7221 */ /* 0x002fe20000000000 */
[----:B--2---:R-:W-:-:S03]  /*02c0*/  IMAD.WIDE R10, R2, 0x4, R10 ;  /* 0x00000004020a7825 */ /* 0x004fc600078e020a */
[----:B------:R-:W1:Y:S01]  /*02d0*/  LDC.64 R8, c[0x0][0x228] ;  /* 0x00008a00ff087b82 */ /* 0x000e620000000a00 */
[----:B------:R-:W2:Y:S01]  /*02e0*/  MUFU.SQRT R17, R13 ;  /* 0x0000000d00117308 */ /* 0x000ea20000002000 */
[----:B---3--:R-:W-:-:S06]  /*02f0*/  FADD R16, R5, R16 ;  /* 0x0000001005107221 */ /* 0x008fcc0000000000 */
[----:B------:R-:W3:Y:S01]  /*0300*/  LDC.64 R6, c[0x0][0x230] ;  /* 0x00008c00ff067b82 */ /* 0x000ee20000000a00 */
[----:B------:R-:W5:Y:S01]  /*0310*/  MUFU.SQRT R5, R16 ;  /* 0x0000001000057308 */ /* 0x000f620000002000 */
[C---:B--2---:R-:W-:Y:S02]  /*0320*/  FSETP.GT.AND P4, PT, R17.reuse, 8.50705917302346158658e+37, PT ;  /* 0x7e8000001100780b */ /* 0x044fe40003f84000 */
[C---:B------:R-:W-:Y:S01]  /*0330*/  FSETP.GEU.AND P3, PT, R17.reuse, 1.175494350822287508e-38, PT ;  /* 0x008000001100780b */ /* 0x040fe20003f6e000 */
[C---:B-1----:R-:W-:Y:S01]  /*0340*/  IMAD.WIDE R8, R0.reuse, 0x4, R8 ;  /* 0x0000000400087825 */ /* 0x042fe200078e0208 */
[----:B-----5:R1:W-:Y:S09]  /*0350*/  @P2 STG.E desc[UR4][R10.64], R5 ;  /* 0x000000050a002986 */ /* 0x0203f2000c101904 */
[----:B------:R-:W-:Y:S01]  /*0360*/  @P4 FMUL R17, R17, 0.25 ;  /* 0x3e80000011114820 */ /* 0x000fe20000400000 */
[----:B----4-:R-:W-:Y:S01]  /*0370*/  @P4 FMUL R3, R3, 0.25 ;  /* 0x3e80000003034820 */ /* 0x010fe20000400000 */
[----:B---3--:R-:W-:-:S04]  /*0380*/  IMAD.WIDE R6, R0, 0x4, R6 ;  /* 0x0000000400067825 */ /* 0x008fc800078e0206 */
[----:B------:R-:W-:Y:S01]  /*0390*/  @!P3 FMUL R17, R17, 16777216 ;  /* 0x4b8000001111b820 */ /* 0x000fe20000400000 */
[----:B------:R-:W-:-:S03]  /*03a0*/  @!P3 FMUL R3, R3, 16777216 ;  /* 0x4b8000000303b820 */ /* 0x000fc60000400000 */
[----:B------:R-:W2:Y:S02]  /*03b0*/  MUFU.RCP R14, R17 ;  /* 0x00000011000e7308 */ /* 0x000ea40000001000 */
[----:B--2---:R-:W-:-:S04]  /*03c0*/  FMUL R3, R14, R3 ;  /* 0x000000030e037220 */ /* 0x004fc80000400000 */
[----:B------:R-:W-:-:S05]  /*03d0*/  FMUL R3, R4, R3 ;  /* 0x0000000304037220 */ /* 0x000fca0000400000 */
[----:B------:R1:W-:Y:S01]  /*03e0*/  @P1 STG.E desc[UR4][R8.64], R3 ;  /* 0x0000000308001986 */ /* 0x0003e2000c101904 */
[----:B------:R-:W-:Y:S05]  /*03f0*/  @!P1 EXIT ;  /* 0x000000000000994d */ /* 0x000fea0003800000 */
[----:B------:R-:W-:Y:S01]  /*0400*/  STG.E desc[UR4][R6.64], R3 ;  /* 0x0000000306007986 */ /* 0x000fe2000c101904 */
[----:B------:R-:W-:Y:S05]  /*0410*/  EXIT ;  /* 0x000000000000794d */ /* 0x000fea0003800000 */
.L_x_0:
[----:B------:R-:W-:-:S00]  /*0420*/  BRA `(.L_x_0) ;  /* 0xfffffffc00fc7947 */ /* 0x000fc0000383ffff */
[----:B------:R-:W-:-:S00]  /*0430*/  NOP ;  /* 0x0000000000007918 */ /* 0x000fc00000000000 */
        /* <DEDUP_REMOVED lines=12> */
.L_x_1:


//--------------------- .nv.global.init           --------------------------
	.section	.nv.global.init,"aw",@progbits
.nv.global.init:
	.type		_$_str,@object
	.size		_$_str,(_$_str_$_2 - _$_str)
_$_str:
        /*0000*/ 	.byte	0x5f, 0x5f, 0x43, 0x55, 0x44, 0x41, 0x5f, 0x46, 0x54, 0x5a, 0x00
	.type		_$_str_$_2,@object
	.size		_$_str_$_2,(.L_1 - _$_str_$_2)
_$_str_$_2:
        /*000b*/ 	.byte	0x5f, 0x5f, 0x43, 0x55, 0x44, 0x41, 0x5f, 0x50, 0x52, 0x45, 0x43, 0x5f, 0x53, 0x51, 0x52, 0x54
        /*001b*/ 	.byte	0x00
.L_1:


//--------------------- .nv.constant0.triton_per_fused__weight_norm_interface_26 --------------------------
	.section	.nv.constant0.triton_per_fused__weight_norm_interface_26,"a",@progbits
	.sectionflags	@""
	.align	4
.nv.constant0.triton_per_fused__weight_norm_interface_26:
	.zero		576
